//
// Generated by NVIDIA NVVM Compiler
//
// Compiler Build ID: CL-36424714
// Cuda compilation tools, release 13.0, V13.0.88
// Based on NVVM 20.0.0
//

.version 9.0
.target sm_100
.address_size 64

	// .globl	default_function_kernel

.visible .entry default_function_kernel(
	.param .u64 .ptr .align 1 default_function_kernel_param_0,
	.param .u64 .ptr .align 1 default_function_kernel_param_1
)
.maxntid 35
{
	.reg .pred 	%p<32>;
	.reg .b16 	%rs<4>;
	.reg .b32 	%r<30>;
	.reg .b32 	%f<124>;
	.reg .b64 	%rd<9>;

	ld.param.u64 	%rd3, [default_function_kernel_param_0];
	ld.param.u64 	%rd4, [default_function_kernel_param_1];
	cvta.to.global.u64 	%rd5, %rd3;
	cvta.to.global.u64 	%rd6, %rd4;
	mov.u32 	%r5, %ctaid.x;
	mov.u32 	%r6, %tid.x;
	mad.lo.s32 	%r7, %r5, 35, %r6;
	mul.wide.u32 	%rd7, %r7, 4;
	add.s64 	%rd1, %rd6, %rd7;
	and.b32  	%r9, %r5, 7;
	cvt.u16.u32 	%rs1, %r6;
	mul.lo.s16 	%rs2, %rs1, 52;
	shr.u16 	%rs3, %rs2, 8;
	cvt.u32.u16 	%r10, %rs3;
	mad.lo.s32 	%r1, %r9, 7, %r10;
	shr.u32 	%r11, %r1, 3;
	mul.hi.u32 	%r12, %r7, -858993459;
	shr.u32 	%r13, %r12, 5;
	mul.lo.s32 	%r14, %r13, 40;
	sub.s32 	%r15, %r7, %r14;
	shr.u32 	%r16, %r5, 3;
	mul.lo.s32 	%r17, %r16, 2080;
	shl.b32 	%r18, %r15, 2;
	and.b32  	%r19, %r18, 224;
	and.b32  	%r2, %r7, 7;
	shl.b32 	%r20, %r7, 1;
	and.b32  	%r21, %r20, 14;
	or.b32  	%r22, %r17, %r21;
	mad.lo.s32 	%r23, %r11, 320, %r22;
	add.s32 	%r24, %r23, %r19;
	add.s32 	%r25, %r24, -177;
	and.b32  	%r3, %r1, 120;
	setp.eq.s32 	%p5, %r3, 0;
	and.b32  	%r4, %r15, 56;
	setp.eq.s32 	%p6, %r4, 0;
	or.pred  	%p1, %p5, %p6;
	setp.eq.s32 	%p7, %r2, 0;
	or.pred  	%p8, %p1, %p7;
	mul.wide.s32 	%rd8, %r25, 4;
	add.s64 	%rd2, %rd5, %rd8;
	mov.f32 	%f101, 0fFF7FFFFD;
	@%p8 bra 	$L__BB0_2;
	ld.global.nc.f32 	%f101, [%rd2];
$L__BB0_2:
	mov.f32 	%f102, 0fFF7FFFFD;
	@%p1 bra 	$L__BB0_4;
	ld.global.nc.f32 	%f102, [%rd2+4];
$L__BB0_4:
	max.f32 	%f71, %f101, 0fFF7FFFFD;
	max.f32 	%f5, %f71, %f102;
	mov.f32 	%f103, 0fFF7FFFFD;
	@%p1 bra 	$L__BB0_6;
	ld.global.nc.f32 	%f103, [%rd2+8];
$L__BB0_6:
	setp.eq.s32 	%p9, %r2, 0;
	setp.eq.s32 	%p10, %r3, 0;
	max.f32 	%f8, %f5, %f103;
	or.pred  	%p2, %p10, %p9;
	mov.f32 	%f104, 0fFF7FFFFD;
	@%p2 bra 	$L__BB0_8;
	ld.global.nc.f32 	%f104, [%rd2+64];
$L__BB0_8:
	setp.eq.s32 	%p11, %r3, 0;
	max.f32 	%f11, %f8, %f104;
	mov.f32 	%f105, 0fFF7FFFFD;
	@%p11 bra 	$L__BB0_10;
	ld.global.nc.f32 	%f105, [%rd2+68];
$L__BB0_10:
	setp.eq.s32 	%p12, %r3, 0;
	max.f32 	%f14, %f11, %f105;
	mov.f32 	%f106, 0fFF7FFFFD;
	@%p12 bra 	$L__BB0_12;
	ld.global.nc.f32 	%f106, [%rd2+72];
$L__BB0_12:
	max.f32 	%f17, %f14, %f106;
	mov.f32 	%f107, 0fFF7FFFFD;
	@%p2 bra 	$L__BB0_14;
	ld.global.nc.f32 	%f107, [%rd2+128];
$L__BB0_14:
	setp.eq.s32 	%p13, %r3, 0;
	max.f32 	%f20, %f17, %f107;
	mov.f32 	%f108, 0fFF7FFFFD;
	@%p13 bra 	$L__BB0_16;
	ld.global.nc.f32 	%f108, [%rd2+132];
$L__BB0_16:
	setp.eq.s32 	%p14, %r3, 0;
	max.f32 	%f23, %f20, %f108;
	mov.f32 	%f109, 0fFF7FFFFD;
	@%p14 bra 	$L__BB0_18;
	ld.global.nc.f32 	%f109, [%rd2+136];
$L__BB0_18:
	setp.eq.s32 	%p15, %r2, 0;
	setp.eq.s32 	%p16, %r4, 0;
	max.f32 	%f26, %f23, %f109;
	or.pred  	%p17, %p16, %p15;
	mov.f32 	%f110, 0fFF7FFFFD;
	@%p17 bra 	$L__BB0_20;
	ld.global.nc.f32 	%f110, [%rd2+640];
$L__BB0_20:
	setp.eq.s32 	%p18, %r4, 0;
	max.f32 	%f29, %f26, %f110;
	mov.f32 	%f111, 0fFF7FFFFD;
	@%p18 bra 	$L__BB0_22;
	ld.global.nc.f32 	%f111, [%rd2+644];
$L__BB0_22:
	setp.eq.s32 	%p19, %r4, 0;
	max.f32 	%f32, %f29, %f111;
	mov.f32 	%f112, 0fFF7FFFFD;
	@%p19 bra 	$L__BB0_24;
	ld.global.nc.f32 	%f112, [%rd2+648];
$L__BB0_24:
	setp.eq.s32 	%p20, %r2, 0;
	max.f32 	%f35, %f32, %f112;
	mov.f32 	%f113, 0fFF7FFFFD;
	@%p20 bra 	$L__BB0_26;
	ld.global.nc.f32 	%f113, [%rd2+704];
$L__BB0_26:
	setp.eq.s32 	%p21, %r2, 0;
	max.f32 	%f83, %f35, %f113;
	ld.global.nc.f32 	%f84, [%rd2+708];
	max.f32 	%f85, %f83, %f84;
	ld.global.nc.f32 	%f86, [%rd2+712];
	max.f32 	%f38, %f85, %f86;
	mov.f32 	%f114, 0fFF7FFFFD;
	@%p21 bra 	$L__BB0_28;
	ld.global.nc.f32 	%f114, [%rd2+768];
$L__BB0_28:
	setp.eq.s32 	%p22, %r2, 0;
	setp.eq.s32 	%p23, %r4, 0;
	max.f32 	%f88, %f38, %f114;
	ld.global.nc.f32 	%f89, [%rd2+772];
	max.f32 	%f90, %f88, %f89;
	ld.global.nc.f32 	%f91, [%rd2+776];
	max.f32 	%f41, %f90, %f91;
	setp.gt.u32 	%p24, %r1, 47;
	or.pred  	%p3, %p24, %p23;
	or.pred  	%p25, %p3, %p22;
	mov.f32 	%f115, 0fFF7FFFFD;
	@%p25 bra 	$L__BB0_30;
	ld.global.nc.f32 	%f115, [%rd2+1280];
$L__BB0_30:
	max.f32 	%f44, %f41, %f115;
	mov.f32 	%f116, 0fFF7FFFFD;
	@%p3 bra 	$L__BB0_32;
	ld.global.nc.f32 	%f116, [%rd2+1284];
$L__BB0_32:
	max.f32 	%f47, %f44, %f116;
	mov.f32 	%f117, 0fFF7FFFFD;
	@%p3 bra 	$L__BB0_34;
	ld.global.nc.f32 	%f117, [%rd2+1288];
$L__BB0_34:
	setp.gt.u32 	%p26, %r1, 47;
	setp.eq.s32 	%p27, %r2, 0;
	max.f32 	%f50, %f47, %f117;
	or.pred  	%p4, %p26, %p27;
	mov.f32 	%f118, 0fFF7FFFFD;
	@%p4 bra 	$L__BB0_36;
	ld.global.nc.f32 	%f118, [%rd2+1344];
$L__BB0_36:
	setp.gt.u32 	%p28, %r1, 47;
	max.f32 	%f53, %f50, %f118;
	mov.f32 	%f119, 0fFF7FFFFD;
	@%p28 bra 	$L__BB0_38;
	ld.global.nc.f32 	%f119, [%rd2+1348];
$L__BB0_38:
	setp.gt.u32 	%p29, %r1, 47;
	max.f32 	%f56, %f53, %f119;
	mov.f32 	%f120, 0fFF7FFFFD;
	@%p29 bra 	$L__BB0_40;
	ld.global.nc.f32 	%f120, [%rd2+1352];
$L__BB0_40:
	max.f32 	%f59, %f56, %f120;
	mov.f32 	%f121, 0fFF7FFFFD;
	@%p4 bra 	$L__BB0_42;
	ld.global.nc.f32 	%f121, [%rd2+1408];
$L__BB0_42:
	setp.gt.u32 	%p30, %r1, 47;
	max.f32 	%f62, %f59, %f121;
	mov.f32 	%f122, 0fFF7FFFFD;
	@%p30 bra 	$L__BB0_44;
	ld.global.nc.f32 	%f122, [%rd2+1412];
$L__BB0_44:
	setp.gt.u32 	%p31, %r1, 47;
	max.f32 	%f65, %f62, %f122;
	mov.f32 	%f123, 0fFF7FFFFD;
	@%p31 bra 	$L__BB0_46;
	ld.global.nc.f32 	%f123, [%rd2+1416];
$L__BB0_46:
	max.f32 	%f100, %f65, %f123;
	st.global.f32 	[%rd1], %f100;
	ret;

}


// ===== COMPILED SASS (sm_100) =====

	.target	sm_100

	.elftype	@"ET_EXEC"


//--------------------- .note.nv.tkinfo           --------------------------
	.section	.note.nv.tkinfo,"",@"SHT_NOTE"
	.sectionflags	@"SHF_NOTE_NV_TKINFO"
	.tkinfo
        /*0018*/ 	.word	0x00000002
        /*0030*/ 	.string	""
        /*0030*/ 	.string	"ptxas"
        /*0030*/ 	.string	"Cuda compilation tools, release 13.0, V13.0.88"
        /*0030*/ 	.string	"Build cuda_13.0.r13.0/compiler.36424714_0"
        /*0030*/ 	.string	"-arch sm_100 -m 64 "



//--------------------- .note.nv.cuinfo           --------------------------
	.section	.note.nv.cuinfo,"",@"SHT_NOTE"
	.sectionflags	@"SHF_NOTE_NV_CUINFO"
        /*0018*/ 	.short	0x0002
        /*001a*/ 	.short	0x0064
        /*001c*/ 	.short	0x0082
	.zero		2


//--------------------- .nv.info                  --------------------------
	.section	.nv.info,"",@"SHT_CUDA_INFO"
	.align	4


	//----- nvinfo : EIATTR_REGCOUNT
	.align		4
        /*0000*/ 	.byte	0x04, 0x2f
        /*0002*/ 	.short	(.L_1 - .L_0)
	.align		4
.L_0:
        /*0004*/ 	.word	index@(default_function_kernel)
        /*0008*/ 	.word	0x0000001d


	//----- nvinfo : EIATTR_FRAME_SIZE
	.align		4
.L_1:
        /*000c*/ 	.byte	0x04, 0x11
        /*000e*/ 	.short	(.L_3 - .L_2)
	.align		4
.L_2:
        /*0010*/ 	.word	index@(default_function_kernel)
        /*0014*/ 	.word	0x00000000


	//----- nvinfo : EIATTR_MIN_STACK_SIZE
	.align		4
.L_3:
        /*0018*/ 	.byte	0x04, 0x12
        /*001a*/ 	.short	(.L_5 - .L_4)
	.align		4
.L_4:
        /*001c*/ 	.word	index@(default_function_kernel)
        /*0020*/ 	.word	0x00000000
.L_5:


//--------------------- .nv.compat                --------------------------
	.section	.nv.compat,"",@"SHT_CUDA_COMPAT_INFO"
	.align	4
        /*0000*/ 	.byte	0x02, 0x09, 0x00, 0x00, 0x02, 0x02, 0x01, 0x00, 0x02, 0x05, 0x05, 0x00, 0x03, 0x07, 0x01, 0x01
        /*0010*/ 	.byte	0x02, 0x03, 0x00, 0x00, 0x02, 0x06, 0x01, 0x00, 0x04, 0x0b, 0x08, 0x00, 0x09, 0x00, 0x00, 0x00
        /*0020*/ 	.byte	0x00, 0x00, 0x00, 0x00


//--------------------- .nv.info.default_function_kernel --------------------------
	.section	.nv.info.default_function_kernel,"",@"SHT_CUDA_INFO"
	.sectionflags	@""
	.align	4


	//----- nvinfo : EIATTR_CUDA_API_VERSION
	.align		4
        /*0000*/ 	.byte	0x04, 0x37
        /*0002*/ 	.short	(.L_7 - .L_6)
.L_6:
        /*0004*/ 	.word	0x00000082


	//----- nvinfo : EIATTR_KPARAM_INFO
	.align		4
.L_7:
        /*0008*/ 	.byte	0x04, 0x17
        /*000a*/ 	.short	(.L_9 - .L_8)
.L_8:
        /*000c*/ 	.word	0x00000000
        /*0010*/ 	.short	0x0001
        /*0012*/ 	.short	0x0008
        /*0014*/ 	.byte	0x00, 0xf5, 0x21, 0x00


	//----- nvinfo : EIATTR_KPARAM_INFO
	.align		4
.L_9:
        /*0018*/ 	.byte	0x04, 0x17
        /*001a*/ 	.short	(.L_11 - .L_10)
.L_10:
        /*001c*/ 	.word	0x00000000
        /*0020*/ 	.short	0x0000
        /*0022*/ 	.short	0x0000
        /*0024*/ 	.byte	0x00, 0xf5, 0x21, 0x00


	//----- nvinfo : EIATTR_SPARSE_MMA_MASK
	.align		4
.L_11:
        /*0028*/ 	.byte	0x03, 0x50
        /*002a*/ 	.short	0x0000


	//----- nvinfo : EIATTR_MAXREG_COUNT
	.align		4
        /*002c*/ 	.byte	0x03, 0x1b
        /*002e*/ 	.short	0x00ff


	//----- nvinfo : EIATTR_MERCURY_ISA_VERSION
	.align		4
        /*0030*/ 	.byte	0x03, 0x5f
        /*0032*/ 	.short	0x0101


	//----- nvinfo : EIATTR_VRC_CTA_INIT_COUNT
	.align		4
        /*0034*/ 	.byte	0x02, 0x4a
	.zero		1
	.zero		1


	//----- nvinfo : EIATTR_EXIT_INSTR_OFFSETS
	.align		4
        /*0038*/ 	.byte	0x04, 0x1c
        /*003a*/ 	.short	(.L_13 - .L_12)


	//   ....[0]....
.L_12:
        /*003c*/ 	.word	0x00000760


	//----- nvinfo : EIATTR_MAX_THREADS
	.align		4
.L_13:
        /*0040*/ 	.byte	0x04, 0x05
        /*0042*/ 	.short	(.L_15 - .L_14)
.L_14:
        /*0044*/ 	.word	0x00000023
        /*0048*/ 	.word	0x00000001
        /*004c*/ 	.word	0x00000001


	//----- nvinfo : EIATTR_CBANK_PARAM_SIZE
	.align		4
.L_15:
        /*0050*/ 	.byte	0x03, 0x19
        /*0052*/ 	.short	0x0010


	//----- nvinfo : EIATTR_PARAM_CBANK
	.align		4
        /*0054*/ 	.byte	0x04, 0x0a
        /*0056*/ 	.short	(.L_17 - .L_16)
	.align		4
.L_16:
        /*0058*/ 	.word	index@(.nv.constant0.default_function_kernel)
        /*005c*/ 	.short	0x0380
        /*005e*/ 	.short	0x0010


	//----- nvinfo : EIATTR_SW_WAR
	.align		4
.L_17:
        /*0060*/ 	.byte	0x04, 0x36
        /*0062*/ 	.short	(.L_19 - .L_18)
.L_18:
        /*0064*/ 	.word	0x00000008
.L_19:


//--------------------- .nv.callgraph             --------------------------
	.section	.nv.callgraph,"",@"SHT_CUDA_CALLGRAPH"
	.align	4
	.sectionentsize	8
	.align		4
        /*0000*/ 	.word	0x00000000
	.align		4
        /*0004*/ 	.word	0xffffffff
	.align		4
        /*0008*/ 	.word	0x00000000
	.align		4
        /*000c*/ 	.word	0xfffffffe
	.align		4
        /*0010*/ 	.word	0x00000000
	.align		4
        /*0014*/ 	.word	0xfffffffd
	.align		4
        /*0018*/ 	.word	0x00000000
	.align		4
        /*001c*/ 	.word	0xfffffffc


//--------------------- .text.default_function_kernel --------------------------
	.section	.text.default_function_kernel,"ax",@progbits
	.align	128
        .global         default_function_kernel
        .type           default_function_kernel,@function
        .size           default_function_kernel,(.L_x_1 - default_function_kernel)
        .other          default_function_kernel,@"STO_CUDA_ENTRY STV_DEFAULT"
default_function_kernel:
.text.default_function_kernel:
[----:B------:R-:W-:Y:S01]  /*0000*/  LDC R1, c[0x0][0x37c] ;  /* 0x0000df00ff017b82 */ /* 0x000fe20000000800 */
[----:B------:R-:W0:Y:S01]  /*0010*/  S2R R4, SR_TID.X ;  /* 0x0000000000047919 */ /* 0x000e220000002100 */
[----:B------:R-:W1:Y:S01]  /*0020*/  LDCU.64 UR4, c[0x0][0x358] ;  /* 0x00006b00ff0477ac */ /* 0x000e620008000a00 */
[----:B------:R-:W-:Y:S01]  /*0030*/  IMAD.MOV.U32 R20, RZ, RZ, -0x800003 ;  /* 0xff7ffffdff147424 */ /* 0x000fe200078e00ff */
[----:B------:R-:W2:Y:S01]  /*0040*/  S2R R7, SR_CTAID.X ;  /* 0x0000000000077919 */ /* 0x000ea20000002500 */
[----:B------:R-:W-:Y:S02]  /*0050*/  IMAD.MOV.U32 R25, RZ, RZ, -0x800003 ;  /* 0xff7ffffdff197424 */ /* 0x000fe400078e00ff */
[----:B------:R-:W-:Y:S01]  /*0060*/  IMAD.MOV.U32 R22, RZ, RZ, -0x800003 ;  /* 0xff7ffffdff167424 */ /* 0x000fe200078e00ff */
[----:B0-----:R-:W-:-:S05]  /*0070*/  PRMT R0, R4, 0x9910, RZ ;  /* 0x0000991004007816 */ /* 0x001fca00000000ff */
[----:B------:R-:W-:-:S05]  /*0080*/  IMAD R0, R0, 0x34, RZ ;  /* 0x0000003400007824 */ /* 0x000fca00078e02ff */
[----:B------:R-:W-:Y:S01]  /*0090*/  LOP3.LUT R2, R0, 0xffff, RZ, 0xc0, !PT ;  /* 0x0000ffff00027812 */ /* 0x000fe200078ec0ff */
[C---:B--2---:R-:W-:Y:S01]  /*00a0*/  IMAD R0, R7.reuse, 0x23, R4 ;  /* 0x0000002307007824 */ /* 0x044fe200078e0204 */
[----:B------:R-:W-:Y:S02]  /*00b0*/  LOP3.LUT R4, R7, 0x7, RZ, 0xc0, !PT ;  /* 0x0000000707047812 */ /* 0x000fe400078ec0ff */
[----:B------:R-:W-:Y:S01]  /*00c0*/  SHF.R.U32.HI R2, RZ, 0x8, R2 ;  /* 0x00000008ff027819 */ /* 0x000fe20000011602 */
[----:B------:R-:W-:Y:S01]  /*00d0*/  IMAD.HI.U32 R5, R0, -0x33333333, RZ ;  /* 0xcccccccd00057827 */ /* 0x000fe200078e00ff */
[----:B------:R-:W-:Y:S02]  /*00e0*/  SHF.R.U32.HI R7, RZ, 0x3, R7 ;  /* 0x00000003ff077819 */ /* 0x000fe40000011607 */
[----:B------:R-:W-:Y:S01]  /*00f0*/  LOP3.LUT R3, R2, 0xffff, RZ, 0xc0, !PT ;  /* 0x0000ffff02037812 */ /* 0x000fe200078ec0ff */
[----:B------:R-:W-:Y:S01]  /*0100*/  IMAD.SHL.U32 R2, R0, 0x2, RZ ;  /* 0x0000000200027824 */ /* 0x000fe200078e00ff */
[----:B------:R-:W-:-:S02]  /*0110*/  SHF.R.U32.HI R5, RZ, 0x5, R5 ;  /* 0x00000005ff057819 */ /* 0x000fc40000011605 */
[----:B------:R-:W-:Y:S01]  /*0120*/  LOP3.LUT P2, RZ, R0, 0x7, RZ, 0xc0, !PT ;  /* 0x0000000700ff7812 */ /* 0x000fe2000784c0ff */
[----:B------:R-:W-:Y:S01]  /*0130*/  IMAD R4, R4, 0x7, R3 ;  /* 0x0000000704047824 */ /* 0x000fe200078e0203 */
[----:B------:R-:W-:Y:S01]  /*0140*/  LOP3.LUT R8, R2, 0xe, RZ, 0xc0, !PT ;  /* 0x0000000e02087812 */ /* 0x000fe200078ec0ff */
[----:B------:R-:W-:Y:S01]  /*0150*/  IMAD R6, R5, -0x28, R0 ;  /* 0xffffffd805067824 */ /* 0x000fe200078e0200 */
[----:B------:R-:W0:Y:S01]  /*0160*/  LDC.64 R2, c[0x0][0x380] ;  /* 0x0000e000ff027b82 */ /* 0x000e220000000a00 */
[----:B------:R-:W-:Y:S02]  /*0170*/  LOP3.LUT R15, R0, 0x7, RZ, 0xc0, !PT ;  /* 0x00000007000f7812 */ /* 0x000fe400078ec0ff */
[----:B------:R-:W-:Y:S01]  /*0180*/  SHF.R.U32.HI R5, RZ, 0x3, R4 ;  /* 0x00000003ff057819 */ /* 0x000fe20000011604 */
[----:B------:R-:W-:Y:S01]  /*0190*/  IMAD R8, R7, 0x820, R8 ;  /* 0x0000082007087824 */ /* 0x000fe200078e0208 */
[C---:B------:R-:W-:Y:S01]  /*01a0*/  LOP3.LUT P0, R9, R6.reuse, 0x38, RZ, 0xc0, !PT ;  /* 0x0000003806097812 */ /* 0x040fe2000780c0ff */
[----:B------:R-:W-:-:S02]  /*01b0*/  IMAD.SHL.U32 R7, R6, 0x4, RZ ;  /* 0x0000000406077824 */ /* 0x000fc400078e00ff */
[----:B------:R-:W-:Y:S01]  /*01c0*/  IMAD R8, R5, 0x140, R8 ;  /* 0x0000014005087824 */ /* 0x000fe200078e0208 */
[----:B------:R-:W-:Y:S02]  /*01d0*/  LOP3.LUT P1, R5, R4, 0x78, RZ, 0xc0, !PT ;  /* 0x0000007804057812 */ /* 0x000fe4000782c0ff */
[----:B------:R-:W-:Y:S02]  /*01e0*/  LOP3.LUT R7, R7, 0xe0, RZ, 0xc0, !PT ;  /* 0x000000e007077812 */ /* 0x000fe400078ec0ff */
[----:B------:R-:W-:Y:S02]  /*01f0*/  PLOP3.LUT P1, PT, P1, P0, PT, 0x2f, 0xf2 ;  /* 0x0000000000f2781c */ /* 0x000fe40000f20577 */
[----:B------:R-:W-:Y:S02]  /*0200*/  IADD3 R7, PT, PT, R8, -0xb1, R7 ;  /* 0xffffff4f08077810 */ /* 0x000fe40007ffe007 */
[----:B------:R-:W-:Y:S02]  /*0210*/  PLOP3.LUT P2, PT, P1, P2, PT, 0xf2, 0x2f ;  /* 0x00000000002f781c */ /* 0x000fe40000f45e72 */
[----:B------:R-:W-:-:S02]  /*0220*/  ISETP.NE.AND P0, PT, R15, RZ, PT ;  /* 0x000000ff0f00720c */ /* 0x000fc40003f05270 */
[C---:B------:R-:W-:Y:S02]  /*0230*/  ISETP.NE.AND P3, PT, R5.reuse, RZ, PT ;  /* 0x000000ff0500720c */ /* 0x040fe40003f65270 */
[----:B------:R-:W-:Y:S01]  /*0240*/  ISETP.EQ.OR P4, PT, R5, RZ, !P0 ;  /* 0x000000ff0500720c */ /* 0x000fe20004782670 */
[----:B0-----:R-:W-:-:S05]  /*0250*/  IMAD.WIDE R2, R7, 0x4, R2 ;  /* 0x0000000407027825 */ /* 0x001fca00078e0202 */
[----:B-1----:R-:W2:Y:S01]  /*0260*/  @!P1 LDG.E.CONSTANT R25, desc[UR4][R2.64+0x4] ;  /* 0x0000040402199981 */ /* 0x002ea2000c1e9900 */
[----:B------:R-:W-:-:S03]  /*0270*/  IMAD.MOV.U32 R23, RZ, RZ, -0x800003 ;  /* 0xff7ffffdff177424 */ /* 0x000fc600078e00ff */
[----:B------:R-:W2:Y:S01]  /*0280*/  @!P2 LDG.E.CONSTANT R20, desc[UR4][R2.64] ;  /* 0x000000040214a981 */ /* 0x000ea2000c1e9900 */
[----:B------:R-:W-:-:S03]  /*0290*/  IMAD.MOV.U32 R21, RZ, RZ, -0x800003 ;  /* 0xff7ffffdff157424 */ /* 0x000fc600078e00ff */
[----:B------:R-:W3:Y:S04]  /*02a0*/  @!P1 LDG.E.CONSTANT R22, desc[UR4][R2.64+0x8] ;  /* 0x0000080402169981 */ /* 0x000ee8000c1e9900 */
[----:B------:R-:W4:Y:S04]  /*02b0*/  @!P4 LDG.E.CONSTANT R23, desc[UR4][R2.64+0x40] ;  /* 0x000040040217c981 */ /* 0x000f28000c1e9900 */
[----:B------:R-:W5:Y:S01]  /*02c0*/  @P3 LDG.E.CONSTANT R21, desc[UR4][R2.64+0x44] ;  /* 0x0000440402153981 */ /* 0x000f62000c1e9900 */
[----:B------:R-:W-:Y:S02]  /*02d0*/  IMAD.MOV.U32 R5, RZ, RZ, -0x800003 ;  /* 0xff7ffffdff057424 */ /* 0x000fe400078e00ff */
[----:B------:R-:W-:Y:S01]  /*02e0*/  IMAD.MOV.U32 R6, RZ, RZ, -0x800003 ;  /* 0xff7ffffdff067424 */ /* 0x000fe200078e00ff */
[----:B------:R-:W-:Y:S01]  /*02f0*/  ISETP.EQ.OR P2, PT, R9, RZ, !P0 ;  /* 0x000000ff0900720c */ /* 0x000fe20004742670 */
[----:B------:R-:W-:Y:S01]  /*0300*/  IMAD.MOV.U32 R7, RZ, RZ, -0x800003 ;  /* 0xff7ffffdff077424 */ /* 0x000fe200078e00ff */
[----:B------:R-:W5:Y:S04]  /*0310*/  LDG.E.CONSTANT R13, desc[UR4][R2.64+0x2c4] ;  /* 0x0002c404020d7981 */ /* 0x000f68000c1e9900 */
[----:B------:R-:W5:Y:S01]  /*0320*/  @P3 LDG.E.CONSTANT R5, desc[UR4][R2.64+0x48] ;  /* 0x0000480402053981 */ /* 0x000f62000c1e9900 */
[----:B------:R-:W-:-:S03]  /*0330*/  IMAD.MOV.U32 R8, RZ, RZ, -0x800003 ;  /* 0xff7ffffdff087424 */ /* 0x000fc600078e00ff */
[----:B------:R-:W5:Y:S01]  /*0340*/  @!P4 LDG.E.CONSTANT R6, desc[UR4][R2.64+0x80] ;  /* 0x000080040206c981 */ /* 0x000f62000c1e9900 */
[----:B------:R-:W-:Y:S01]  /*0350*/  ISETP.NE.AND P1, PT, R9, RZ, PT ;  /* 0x000000ff0900720c */ /* 0x000fe20003f25270 */
[----:B------:R-:W-:Y:S02]  /*0360*/  IMAD.MOV.U32 R9, RZ, RZ, -0x800003 ;  /* 0xff7ffffdff097424 */ /* 0x000fe400078e00ff */
[----:B------:R-:W5:Y:S01]  /*0370*/  @P3 LDG.E.CONSTANT R7, desc[UR4][R2.64+0x84] ;  /* 0x0000840402073981 */ /* 0x000f62000c1e9900 */
[----:B------:R-:W-:-:S03]  /*0380*/  IMAD.MOV.U32 R10, RZ, RZ, -0x800003 ;  /* 0xff7ffffdff0a7424 */ /* 0x000fc600078e00ff */
[----:B------:R-:W5:Y:S01]  /*0390*/  @P3 LDG.E.CONSTANT R8, desc[UR4][R2.64+0x88] ;  /* 0x0000880402083981 */ /* 0x000f62000c1e9900 */
[----:B------:R-:W-:-:S03]  /*03a0*/  IMAD.MOV.U32 R11, RZ, RZ, -0x800003 ;  /* 0xff7ffffdff0b7424 */ /* 0x000fc600078e00ff */
[----:B------:R-:W5:Y:S01]  /*03b0*/  @!P2 LDG.E.CONSTANT R9, desc[UR4][R2.64+0x280] ;  /* 0x000280040209a981 */ /* 0x000f62000c1e9900 */
[----:B------:R-:W-:-:S03]  /*03c0*/  IMAD.MOV.U32 R12, RZ, RZ, -0x800003 ;  /* 0xff7ffffdff0c7424 */ /* 0x000fc600078e00ff */
[----:B------:R-:W5:Y:S04]  /*03d0*/  @P1 LDG.E.CONSTANT R10, desc[UR4][R2.64+0x284] ;  /* 0x00028404020a1981 */ /* 0x000f68000c1e9900 */
[----:B------:R-:W5:Y:S01]  /*03e0*/  @P1 LDG.E.CONSTANT R11, desc[UR4][R2.64+0x288] ;  /* 0x00028804020b1981 */ /* 0x000f62000c1e9900 */
[----:B------:R-:W-:Y:S01]  /*03f0*/  ISETP.GT.U32.OR P1, PT, R4, 0x2f, !P1 ;  /* 0x0000002f0400780c */ /* 0x000fe20004f24470 */
[----:B------:R-:W-:Y:S02]  /*0400*/  IMAD.MOV.U32 R14, RZ, RZ, -0x800003 ;  /* 0xff7ffffdff0e7424 */ /* 0x000fe400078e00ff */
[----:B------:R-:W5:Y:S01]  /*0410*/  @P0 LDG.E.CONSTANT R12, desc[UR4][R2.64+0x2c0] ;  /* 0x0002c004020c0981 */ /* 0x000f62000c1e9900 */
[----:B------:R-:W-:-:S03]  /*0420*/  ISETP.EQ.OR P2, PT, R15, RZ, P1 ;  /* 0x000000ff0f00720c */ /* 0x000fc60000f42670 */
[----:B------:R-:W5:Y:S01]  /*0430*/  LDG.E.CONSTANT R15, desc[UR4][R2.64+0x2c8] ;  /* 0x0002c804020f7981 */ /* 0x000f62000c1e9900 */
[----:B------:R-:W-:-:S03]  /*0440*/  IMAD.MOV.U32 R16, RZ, RZ, -0x800003 ;  /* 0xff7ffffdff107424 */ /* 0x000fc600078e00ff */
[----:B------:R-:W5:Y:S04]  /*0450*/  @P0 LDG.E.CONSTANT R14, desc[UR4][R2.64+0x300] ;  /* 0x00030004020e0981 */ /* 0x000f68000c1e9900 */
[----:B------:R-:W5:Y:S01]  /*0460*/  LDG.E.CONSTANT R17, desc[UR4][R2.64+0x304] ;  /* 0x0003040402117981 */ /* 0x000f62000c1e9900 */
[----:B------:R-:W-:-:S03]  /*0470*/  IMAD.MOV.U32 R19, RZ, RZ, -0x800003 ;  /* 0xff7ffffdff137424 */ /* 0x000fc600078e00ff */
[----:B------:R-:W5:Y:S01]  /*0480*/  LDG.E.CONSTANT R18, desc[UR4][R2.64+0x308] ;  /* 0x0003080402127981 */ /* 0x000f62000c1e9900 */
[----:B------:R-:W-:-:S03]  /*0490*/  ISETP.GT.U32.OR P0, PT, R4, 0x2f, !P0 ;  /* 0x0000002f0400780c */ /* 0x000fc60004704470 */
[----:B------:R-:W5:Y:S01]  /*04a0*/  @!P2 LDG.E.CONSTANT R16, desc[UR4][R2.64+0x500] ;  /* 0x000500040210a981 */ /* 0x000f62000c1e9900 */
[----:B------:R-:W-:Y:S01]  /*04b0*/  ISETP.GT.U32.AND P2, PT, R4, 0x2f, PT ;  /* 0x0000002f0400780c */ /* 0x000fe20003f44070 */
[----:B------:R-:W-:Y:S02]  /*04c0*/  IMAD.MOV.U32 R4, RZ, RZ, -0x800003 ;  /* 0xff7ffffdff047424 */ /* 0x000fe400078e00ff */
[----:B------:R-:W5:Y:S04]  /*04d0*/  @!P1 LDG.E.CONSTANT R19, desc[UR4][R2.64+0x504] ;  /* 0x0005040402139981 */ /* 0x000f68000c1e9900 */
[----:B------:R-:W5:Y:S01]  /*04e0*/  @!P1 LDG.E.CONSTANT R4, desc[UR4][R2.64+0x508] ;  /* 0x0005080402049981 */ /* 0x000f62000c1e9900 */
[----:B--2---:R-:W-:Y:S01]  /*04f0*/  FMNMX3 R25, R20, -3.40282306073709652508e+38, R25, !PT ;  /* 0xff7ffffd14197876 */ /* 0x004fe20007800019 */
[----:B------:R-:W-:-:S03]  /*0500*/  IMAD.MOV.U32 R20, RZ, RZ, -0x800003 ;  /* 0xff7ffffdff147424 */ /* 0x000fc600078e00ff */
[----:B---3--:R-:W-:Y:S01]  /*0510*/  FMNMX R24, R25, R22, !PT ;  /* 0x0000001619187209 */ /* 0x008fe20007800000 */
[----:B------:R-:W-:Y:S02]  /*0520*/  IMAD.MOV.U32 R22, RZ, RZ, -0x800003 ;  /* 0xff7ffffdff167424 */ /* 0x000fe400078e00ff */
[----:B------:R-:W2:Y:S01]  /*0530*/  @!P0 LDG.E.CONSTANT R20, desc[UR4][R2.64+0x540] ;  /* 0x0005400402148981 */ /* 0x000ea2000c1e9900 */
[----:B----4-:R-:W-:Y:S01]  /*0540*/  FMNMX R24, R24, R23, !PT ;  /* 0x0000001718187209 */ /* 0x010fe20007800000 */
[----:B------:R-:W-:Y:S02]  /*0550*/  IMAD.MOV.U32 R23, RZ, RZ, -0x800003 ;  /* 0xff7ffffdff177424 */ /* 0x000fe400078e00ff */
[----:B------:R-:W3:Y:S01]  /*0560*/  @!P2 LDG.E.CONSTANT R22, desc[UR4][R2.64+0x544] ;  /* 0x000544040216a981 */ /* 0x000ee2000c1e9900 */
[----:B-----5:R-:W-:Y:S01]  /*0570*/  FMNMX R26, R24, R21, !PT ;  /* 0x00000015181a7209 */ /* 0x020fe20007800000 */
[----:B------:R-:W-:Y:S02]  /*0580*/  IMAD.MOV.U32 R24, RZ, RZ, -0x800003 ;  /* 0xff7ffffdff187424 */ /* 0x000fe400078e00ff */
[----:B------:R-:W4:Y:S01]  /*0590*/  @!P2 LDG.E.CONSTANT R23, desc[UR4][R2.64+0x548] ;  /* 0x000548040217a981 */ /* 0x000f22000c1e9900 */
[----:B------:R-:W-:-:S03]  /*05a0*/  IMAD.MOV.U32 R25, RZ, RZ, -0x800003 ;  /* 0xff7ffffdff197424 */ /* 0x000fc600078e00ff */
[----:B------:R-:W5:Y:S01]  /*05b0*/  @!P0 LDG.E.CONSTANT R24, desc[UR4][R2.64+0x580] ;  /* 0x0005800402188981 */ /* 0x000f62000c1e9900 */
[----:B------:R-:W-:-:S03]  /*05c0*/  IMAD.MOV.U32 R21, RZ, RZ, -0x800003 ;  /* 0xff7ffffdff157424 */ /* 0x000fc600078e00ff */
[----:B------:R-:W5:Y:S04]  /*05d0*/  @!P2 LDG.E.CONSTANT R25, desc[UR4][R2.64+0x584] ;  /* 0x000584040219a981 */ /* 0x000f68000c1e9900 */
[----:B------:R0:W5:Y:S01]  /*05e0*/  @!P2 LDG.E.CONSTANT R21, desc[UR4][R2.64+0x588] ;  /* 0x000588040215a981 */ /* 0x000162000c1e9900 */
[----:B------:R-:W-:-:S04]  /*05f0*/  FMNMX R5, R26, R5, !PT ;  /* 0x000000051a057209 */ /* 0x000fc80007800000 */
[----:B------:R-:W-:-:S04]  /*0600*/  FMNMX R6, R5, R6, !PT ;  /* 0x0000000605067209 */ /* 0x000fc80007800000 */
[----:B------:R-:W-:Y:S01]  /*0610*/  FMNMX R7, R6, R7, !PT ;  /* 0x0000000706077209 */ /* 0x000fe20007800000 */
[----:B0-----:R-:W0:Y:S03]  /*0620*/  LDC.64 R2, c[0x0][0x388] ;  /* 0x0000e200ff027b82 */ /* 0x001e260000000a00 */
[----:B------:R-:W-:-:S04]  /*0630*/  FMNMX R8, R7, R8, !PT ;  /* 0x0000000807087209 */ /* 0x000fc80007800000 */
[----:B------:R-:W-:-:S04]  /*0640*/  FMNMX R9, R8, R9, !PT ;  /* 0x0000000908097209 */ /* 0x000fc80007800000 */
[----:B------:R-:W-:-:S04]  /*0650*/  FMNMX R10, R9, R10, !PT ;  /* 0x0000000a090a7209 */ /* 0x000fc80007800000 */
[----:B------:R-:W-:-:S04]  /*0660*/  FMNMX R10, R10, R11, !PT ;  /* 0x0000000b0a0a7209 */ /* 0x000fc80007800000 */
[----:B------:R-:W-:-:S04]  /*0670*/  FMNMX3 R12, R10, R12, R13, !PT ;  /* 0x0000000c0a0c7276 */ /* 0x000fc8000780000d */
[----:B------:R-:W-:-:S04]  /*0680*/  FMNMX R12, R12, R15, !PT ;  /* 0x0000000f0c0c7209 */ /* 0x000fc80007800000 */
[----:B------:R-:W-:-:S04]  /*0690*/  FMNMX3 R17, R12, R14, R17, !PT ;  /* 0x0000000e0c117276 */ /* 0x000fc80007800011 */
[----:B------:R-:W-:-:S04]  /*06a0*/  FMNMX R17, R17, R18, !PT ;  /* 0x0000001211117209 */ /* 0x000fc80007800000 */
[----:B------:R-:W-:-:S04]  /*06b0*/  FMNMX R16, R17, R16, !PT ;  /* 0x0000001011107209 */ /* 0x000fc80007800000 */
[----:B------:R-:W-:-:S04]  /*06c0*/  FMNMX R19, R16, R19, !PT ;  /* 0x0000001310137209 */ /* 0x000fc80007800000 */
[----:B------:R-:W-:Y:S01]  /*06d0*/  FMNMX R19, R19, R4, !PT ;  /* 0x0000000413137209 */ /* 0x000fe20007800000 */
[----:B0-----:R-:W-:-:S03]  /*06e0*/  IMAD.WIDE.U32 R2, R0, 0x4, R2 ;  /* 0x0000000400027825 */ /* 0x001fc600078e0002 */
[----:B--2---:R-:W-:-:S04]  /*06f0*/  FMNMX R19, R19, R20, !PT ;  /* 0x0000001413137209 */ /* 0x004fc80007800000 */
[----:B---3--:R-:W-:-:S04]  /*0700*/  FMNMX R22, R19, R22, !PT ;  /* 0x0000001613167209 */ /* 0x008fc80007800000 */
[----:B----4-:R-:W-:-:S04]  /*0710*/  FMNMX R23, R22, R23, !PT ;  /* 0x0000001716177209 */ /* 0x010fc80007800000 */
[----:B-----5:R-:W-:-:S04]  /*0720*/  FMNMX R24, R23, R24, !PT ;  /* 0x0000001817187209 */ /* 0x020fc80007800000 */
[----:B------:R-:W-:-:S04]  /*0730*/  FMNMX R24, R24, R25, !PT ;  /* 0x0000001918187209 */ /* 0x000fc80007800000 */
[----:B------:R-:W-:-:S05]  /*0740*/  FMNMX R21, R24, R21, !PT ;  /* 0x0000001518157209 */ /* 0x000fca0007800000 */
[----:B------:R-:W-:Y:S01]  /*0750*/  STG.E desc[UR4][R2.64], R21 ;  /* 0x0000001502007986 */ /* 0x000fe2000c101904 */
[----:B------:R-:W-:Y:S05]  /*0760*/  EXIT ;  /* 0x000000000000794d */ /* 0x000fea0003800000 */
.L_x_0:
[----:B------:R-:W-:-:S00]  /*0770*/  BRA `(.L_x_0) ;  /* 0xfffffffc00fc7947 */ /* 0x000fc0000383ffff */
[----:B------:R-:W-:-:S00]  /*0780*/  NOP ;  /* 0x0000000000007918 */ /* 0x000fc00000000000 */
[----:B------:R-:W-:-:S00]  /*0790*/  NOP ;  /* 0x0000000000007918 */ /* 0x000fc00000000000 */
[----:B------:R-:W-:-:S00]  /*07a0*/  NOP ;  /* 0x0000000000007918 */ /* 0x000fc00000000000 */
[----:B------:R-:W-:-:S00]  /*07b0*/  NOP ;  /* 0x0000000000007918 */ /* 0x000fc00000000000 */
[----:B------:R-:W-:-:S00]  /*07c0*/  NOP ;  /* 0x0000000000007918 */ /* 0x000fc00000000000 */
[----:B------:R-:W-:-:S00]  /*07d0*/  NOP ;  /* 0x0000000000007918 */ /* 0x000fc00000000000 */
[----:B------:R-:W-:-:S00]  /*07e0*/  NOP ;  /* 0x0000000000007918 */ /* 0x000fc00000000000 */
[----:B------:R-:W-:-:S00]  /*07f0*/  NOP ;  /* 0x0000000000007918 */ /* 0x000fc00000000000 */
.L_x_1:


//--------------------- .nv.shared.reserved.0     --------------------------
	.section	.nv.shared.reserved.0,"aw",@nobits
	.weak		__nv_reservedSMEM_offset_0_alias
	.size		__nv_reservedSMEM_offset_0_alias, 0, 64
	.other		__nv_reservedSMEM_offset_0_alias,@"STO_CUDA_RESERVED_SHARED STV_DEFAULT"
__nv_reservedSMEM_offset_0_alias:
	.zero		0
	.zero		64


//--------------------- .nv.constant0.default_function_kernel --------------------------
	.section	.nv.constant0.default_function_kernel,"a",@progbits
	.sectionflags	@""
	.align	4
.nv.constant0.default_function_kernel:
	.zero		912


//--------------------- SYMBOLS --------------------------

	.type		.nv.reservedSmem.offset0,@object
	.size		.nv.reservedSmem.offset0,0x4
